//
// Generated by NVIDIA NVVM Compiler
//
// Compiler Build ID: CL-36424714
// Cuda compilation tools, release 13.0, V13.0.88
// Based on NVVM 20.0.0
//

.version 9.0
.target sm_100
.address_size 64

	// .globl	_Z16stressTestKernelPfS_S_ii
// _ZZ16stressTestKernelPfS_S_iiE7sharedA has been demoted
// _ZZ16stressTestKernelPfS_S_iiE7sharedB has been demoted
.global .align 4 .b8 __cudart_i2opi_f[24] = {65, 144, 67, 60, 153, 149, 98, 219, 192, 221, 52, 245, 209, 87, 39, 252, 41, 21, 68, 78, 110, 131, 249, 162};

.visible .entry _Z16stressTestKernelPfS_S_ii(
	.param .u64 .ptr .align 1 _Z16stressTestKernelPfS_S_ii_param_0,
	.param .u64 .ptr .align 1 _Z16stressTestKernelPfS_S_ii_param_1,
	.param .u64 .ptr .align 1 _Z16stressTestKernelPfS_S_ii_param_2,
	.param .u32 _Z16stressTestKernelPfS_S_ii_param_3,
	.param .u32 _Z16stressTestKernelPfS_S_ii_param_4
)
{
	.local .align 4 .b8 	__local_depot0[28];
	.reg .b64 	%SP;
	.reg .b64 	%SPL;
	.reg .pred 	%p<22>;
	.reg .b32 	%r<126>;
	.reg .b32 	%f<168>;
	.reg .b64 	%rd<54>;
	.reg .b64 	%fd<5>;
	// demoted variable
	.shared .align 4 .b8 _ZZ16stressTestKernelPfS_S_iiE7sharedA[4096];
	// demoted variable
	.shared .align 4 .b8 _ZZ16stressTestKernelPfS_S_iiE7sharedB[4096];
	mov.u64 	%SPL, __local_depot0;
	ld.param.u64 	%rd20, [_Z16stressTestKernelPfS_S_ii_param_0];
	ld.param.u64 	%rd21, [_Z16stressTestKernelPfS_S_ii_param_1];
	ld.param.u64 	%rd19, [_Z16stressTestKernelPfS_S_ii_param_2];
	ld.param.u32 	%r53, [_Z16stressTestKernelPfS_S_ii_param_3];
	cvta.to.global.u64 	%rd1, %rd21;
	cvta.to.global.u64 	%rd2, %rd20;
	add.u64 	%rd3, %SPL, 0;
	mov.u32 	%r54, %ctaid.x;
	mov.u32 	%r55, %ctaid.y;
	mov.u32 	%r113, %tid.x;
	mov.u32 	%r115, %tid.y;
	shl.b32 	%r56, %r55, 5;
	add.s32 	%r3, %r56, %r115;
	shl.b32 	%r4, %r54, 5;
	add.s32 	%r5, %r4, %r113;
	setp.lt.s32 	%p1, %r53, -30;
	mov.f32 	%f165, 0f00000000;
	@%p1 bra 	$L__BB0_7;
	add.s32 	%r57, %r53, -1;
	shr.s32 	%r58, %r57, 31;
	shr.u32 	%r59, %r58, 27;
	add.s32 	%r60, %r57, %r59;
	shr.s32 	%r61, %r60, 5;
	neg.s32 	%r117, %r61;
	shl.b32 	%r62, %r115, 7;
	mov.u32 	%r63, _ZZ16stressTestKernelPfS_S_iiE7sharedA;
	add.s32 	%r6, %r63, %r62;
	shl.b32 	%r64, %r113, 2;
	add.s32 	%r7, %r6, %r64;
	mov.u32 	%r65, _ZZ16stressTestKernelPfS_S_iiE7sharedB;
	add.s32 	%r9, %r65, %r64;
	add.s32 	%r8, %r9, %r62;
	mad.lo.s32 	%r66, %r115, %r53, %r113;
	add.s32 	%r116, %r66, %r4;
	shl.b32 	%r12, %r53, 5;
	mad.lo.s32 	%r114, %r53, %r3, %r113;
	mov.f32 	%f165, 0f00000000;
$L__BB0_2:
	max.s32 	%r67, %r3, %r113;
	setp.ge.s32 	%p2, %r67, %r53;
	mov.f32 	%f163, 0f00000000;
	@%p2 bra 	$L__BB0_4;
	mul.wide.s32 	%rd23, %r114, 4;
	add.s64 	%rd24, %rd2, %rd23;
	ld.global.f32 	%f163, [%rd24];
$L__BB0_4:
	st.shared.f32 	[%r7], %f163;
	max.s32 	%r68, %r5, %r115;
	setp.ge.s32 	%p3, %r68, %r53;
	mov.f32 	%f164, 0f00000000;
	@%p3 bra 	$L__BB0_6;
	mul.wide.s32 	%rd25, %r116, 4;
	add.s64 	%rd26, %rd1, %rd25;
	ld.global.f32 	%f164, [%rd26];
$L__BB0_6:
	st.shared.f32 	[%r8], %f164;
	bar.sync 	0;
	ld.shared.f32 	%f25, [%r6];
	ld.shared.f32 	%f26, [%r9];
	fma.rn.f32 	%f27, %f25, %f26, %f165;
	ld.shared.f32 	%f28, [%r6+4];
	ld.shared.f32 	%f29, [%r9+128];
	fma.rn.f32 	%f30, %f28, %f29, %f27;
	ld.shared.f32 	%f31, [%r6+8];
	ld.shared.f32 	%f32, [%r9+256];
	fma.rn.f32 	%f33, %f31, %f32, %f30;
	ld.shared.f32 	%f34, [%r6+12];
	ld.shared.f32 	%f35, [%r9+384];
	fma.rn.f32 	%f36, %f34, %f35, %f33;
	ld.shared.f32 	%f37, [%r6+16];
	ld.shared.f32 	%f38, [%r9+512];
	fma.rn.f32 	%f39, %f37, %f38, %f36;
	ld.shared.f32 	%f40, [%r6+20];
	ld.shared.f32 	%f41, [%r9+640];
	fma.rn.f32 	%f42, %f40, %f41, %f39;
	ld.shared.f32 	%f43, [%r6+24];
	ld.shared.f32 	%f44, [%r9+768];
	fma.rn.f32 	%f45, %f43, %f44, %f42;
	ld.shared.f32 	%f46, [%r6+28];
	ld.shared.f32 	%f47, [%r9+896];
	fma.rn.f32 	%f48, %f46, %f47, %f45;
	ld.shared.f32 	%f49, [%r6+32];
	ld.shared.f32 	%f50, [%r9+1024];
	fma.rn.f32 	%f51, %f49, %f50, %f48;
	ld.shared.f32 	%f52, [%r6+36];
	ld.shared.f32 	%f53, [%r9+1152];
	fma.rn.f32 	%f54, %f52, %f53, %f51;
	ld.shared.f32 	%f55, [%r6+40];
	ld.shared.f32 	%f56, [%r9+1280];
	fma.rn.f32 	%f57, %f55, %f56, %f54;
	ld.shared.f32 	%f58, [%r6+44];
	ld.shared.f32 	%f59, [%r9+1408];
	fma.rn.f32 	%f60, %f58, %f59, %f57;
	ld.shared.f32 	%f61, [%r6+48];
	ld.shared.f32 	%f62, [%r9+1536];
	fma.rn.f32 	%f63, %f61, %f62, %f60;
	ld.shared.f32 	%f64, [%r6+52];
	ld.shared.f32 	%f65, [%r9+1664];
	fma.rn.f32 	%f66, %f64, %f65, %f63;
	ld.shared.f32 	%f67, [%r6+56];
	ld.shared.f32 	%f68, [%r9+1792];
	fma.rn.f32 	%f69, %f67, %f68, %f66;
	ld.shared.f32 	%f70, [%r6+60];
	ld.shared.f32 	%f71, [%r9+1920];
	fma.rn.f32 	%f72, %f70, %f71, %f69;
	ld.shared.f32 	%f73, [%r6+64];
	ld.shared.f32 	%f74, [%r9+2048];
	fma.rn.f32 	%f75, %f73, %f74, %f72;
	ld.shared.f32 	%f76, [%r6+68];
	ld.shared.f32 	%f77, [%r9+2176];
	fma.rn.f32 	%f78, %f76, %f77, %f75;
	ld.shared.f32 	%f79, [%r6+72];
	ld.shared.f32 	%f80, [%r9+2304];
	fma.rn.f32 	%f81, %f79, %f80, %f78;
	ld.shared.f32 	%f82, [%r6+76];
	ld.shared.f32 	%f83, [%r9+2432];
	fma.rn.f32 	%f84, %f82, %f83, %f81;
	ld.shared.f32 	%f85, [%r6+80];
	ld.shared.f32 	%f86, [%r9+2560];
	fma.rn.f32 	%f87, %f85, %f86, %f84;
	ld.shared.f32 	%f88, [%r6+84];
	ld.shared.f32 	%f89, [%r9+2688];
	fma.rn.f32 	%f90, %f88, %f89, %f87;
	ld.shared.f32 	%f91, [%r6+88];
	ld.shared.f32 	%f92, [%r9+2816];
	fma.rn.f32 	%f93, %f91, %f92, %f90;
	ld.shared.f32 	%f94, [%r6+92];
	ld.shared.f32 	%f95, [%r9+2944];
	fma.rn.f32 	%f96, %f94, %f95, %f93;
	ld.shared.f32 	%f97, [%r6+96];
	ld.shared.f32 	%f98, [%r9+3072];
	fma.rn.f32 	%f99, %f97, %f98, %f96;
	ld.shared.f32 	%f100, [%r6+100];
	ld.shared.f32 	%f101, [%r9+3200];
	fma.rn.f32 	%f102, %f100, %f101, %f99;
	ld.shared.f32 	%f103, [%r6+104];
	ld.shared.f32 	%f104, [%r9+3328];
	fma.rn.f32 	%f105, %f103, %f104, %f102;
	ld.shared.f32 	%f106, [%r6+108];
	ld.shared.f32 	%f107, [%r9+3456];
	fma.rn.f32 	%f108, %f106, %f107, %f105;
	ld.shared.f32 	%f109, [%r6+112];
	ld.shared.f32 	%f110, [%r9+3584];
	fma.rn.f32 	%f111, %f109, %f110, %f108;
	ld.shared.f32 	%f112, [%r6+116];
	ld.shared.f32 	%f113, [%r9+3712];
	fma.rn.f32 	%f114, %f112, %f113, %f111;
	ld.shared.f32 	%f115, [%r6+120];
	ld.shared.f32 	%f116, [%r9+3840];
	fma.rn.f32 	%f117, %f115, %f116, %f114;
	ld.shared.f32 	%f118, [%r6+124];
	ld.shared.f32 	%f119, [%r9+3968];
	fma.rn.f32 	%f165, %f118, %f119, %f117;
	bar.sync 	0;
	add.s32 	%r117, %r117, 1;
	add.s32 	%r116, %r116, %r12;
	add.s32 	%r115, %r115, 32;
	add.s32 	%r114, %r114, 32;
	add.s32 	%r113, %r113, 32;
	setp.ne.s32 	%p4, %r117, 1;
	@%p4 bra 	$L__BB0_2;
$L__BB0_7:
	max.s32 	%r69, %r3, %r5;
	setp.ge.s32 	%p5, %r69, %r53;
	@%p5 bra 	$L__BB0_25;
	mad.lo.s32 	%r24, %r53, %r3, %r5;
	cvta.to.global.u64 	%rd27, %rd19;
	mul.wide.u32 	%rd28, %r24, 4;
	add.s64 	%rd4, %rd27, %rd28;
	atom.global.add.f32 	%f120, [%rd4], %f165;
	add.s64 	%rd29, %rd2, %rd28;
	ld.global.f32 	%f8, [%rd29];
	mul.f32 	%f121, %f8, 0f3F22F983;
	cvt.rni.s32.f32 	%r121, %f121;
	cvt.rn.f32.s32 	%f122, %r121;
	fma.rn.f32 	%f123, %f122, 0fBFC90FDA, %f8;
	fma.rn.f32 	%f124, %f122, 0fB3A22168, %f123;
	fma.rn.f32 	%f166, %f122, 0fA7C234C5, %f124;
	abs.f32 	%f10, %f8;
	setp.ltu.f32 	%p6, %f10, 0f47CE4780;
	@%p6 bra 	$L__BB0_16;
	setp.neu.f32 	%p7, %f10, 0f7F800000;
	@%p7 bra 	$L__BB0_11;
	mov.f32 	%f127, 0f00000000;
	mul.rn.f32 	%f166, %f8, %f127;
	mov.b32 	%r121, 0;
	bra.uni 	$L__BB0_16;
$L__BB0_11:
	mov.b32 	%r26, %f8;
	shl.b32 	%r71, %r26, 8;
	or.b32  	%r27, %r71, -2147483648;
	mov.b64 	%rd50, 0;
	mov.b32 	%r118, 0;
	mov.u64 	%rd48, __cudart_i2opi_f;
	mov.u64 	%rd49, %rd3;
$L__BB0_12:
	.pragma "nounroll";
	ld.global.nc.u32 	%r72, [%rd48];
	mad.wide.u32 	%rd32, %r72, %r27, %rd50;
	shr.u64 	%rd50, %rd32, 32;
	st.local.u32 	[%rd49], %rd32;
	add.s32 	%r118, %r118, 1;
	add.s64 	%rd49, %rd49, 4;
	add.s64 	%rd48, %rd48, 4;
	setp.ne.s32 	%p8, %r118, 6;
	@%p8 bra 	$L__BB0_12;
	shr.u32 	%r73, %r26, 23;
	st.local.u32 	[%rd3+24], %rd50;
	and.b32  	%r30, %r73, 31;
	and.b32  	%r74, %r73, 224;
	add.s32 	%r75, %r74, -128;
	shr.u32 	%r76, %r75, 5;
	mul.wide.u32 	%rd33, %r76, 4;
	sub.s64 	%rd11, %rd3, %rd33;
	ld.local.u32 	%r119, [%rd11+24];
	ld.local.u32 	%r120, [%rd11+20];
	setp.eq.s32 	%p9, %r30, 0;
	@%p9 bra 	$L__BB0_15;
	shf.l.wrap.b32 	%r119, %r120, %r119, %r30;
	ld.local.u32 	%r77, [%rd11+16];
	shf.l.wrap.b32 	%r120, %r77, %r120, %r30;
$L__BB0_15:
	shr.u32 	%r78, %r119, 30;
	shf.l.wrap.b32 	%r79, %r120, %r119, 2;
	shl.b32 	%r80, %r120, 2;
	shr.u32 	%r81, %r79, 31;
	add.s32 	%r82, %r81, %r78;
	neg.s32 	%r83, %r82;
	setp.lt.s32 	%p10, %r26, 0;
	selp.b32 	%r121, %r83, %r82, %p10;
	xor.b32  	%r84, %r79, %r26;
	shr.s32 	%r85, %r79, 31;
	xor.b32  	%r86, %r85, %r79;
	xor.b32  	%r87, %r85, %r80;
	cvt.u64.u32 	%rd34, %r86;
	shl.b64 	%rd35, %rd34, 32;
	cvt.u64.u32 	%rd36, %r87;
	or.b64  	%rd37, %rd35, %rd36;
	cvt.rn.f64.s64 	%fd1, %rd37;
	mul.f64 	%fd2, %fd1, 0d3BF921FB54442D19;
	cvt.rn.f32.f64 	%f125, %fd2;
	neg.f32 	%f126, %f125;
	setp.lt.s32 	%p11, %r84, 0;
	selp.f32 	%f166, %f126, %f125, %p11;
$L__BB0_16:
	mul.rn.f32 	%f128, %f166, %f166;
	and.b32  	%r89, %r121, 1;
	setp.eq.b32 	%p12, %r89, 1;
	selp.f32 	%f129, 0f3F800000, %f166, %p12;
	fma.rn.f32 	%f130, %f128, %f129, 0f00000000;
	fma.rn.f32 	%f131, %f128, 0f37CBAC00, 0fBAB607ED;
	selp.f32 	%f132, %f131, 0fB94D4153, %p12;
	selp.f32 	%f133, 0f3D2AAABB, 0f3C0885E4, %p12;
	fma.rn.f32 	%f134, %f132, %f128, %f133;
	selp.f32 	%f135, 0fBEFFFFFF, 0fBE2AAAA8, %p12;
	fma.rn.f32 	%f136, %f134, %f128, %f135;
	fma.rn.f32 	%f137, %f136, %f130, %f129;
	and.b32  	%r90, %r121, 2;
	setp.eq.s32 	%p13, %r90, 0;
	mov.f32 	%f138, 0f00000000;
	sub.f32 	%f139, %f138, %f137;
	selp.f32 	%f14, %f137, %f139, %p13;
	add.s64 	%rd39, %rd1, %rd28;
	ld.global.f32 	%f15, [%rd39];
	mul.f32 	%f140, %f15, 0f3F22F983;
	cvt.rni.s32.f32 	%r125, %f140;
	cvt.rn.f32.s32 	%f141, %r125;
	fma.rn.f32 	%f142, %f141, 0fBFC90FDA, %f15;
	fma.rn.f32 	%f143, %f141, 0fB3A22168, %f142;
	fma.rn.f32 	%f167, %f141, 0fA7C234C5, %f143;
	abs.f32 	%f17, %f15;
	setp.ltu.f32 	%p14, %f17, 0f47CE4780;
	@%p14 bra 	$L__BB0_24;
	setp.neu.f32 	%p15, %f17, 0f7F800000;
	@%p15 bra 	$L__BB0_19;
	mov.f32 	%f146, 0f00000000;
	mul.rn.f32 	%f167, %f15, %f146;
	mov.b32 	%r125, 0;
	bra.uni 	$L__BB0_24;
$L__BB0_19:
	mov.b32 	%r40, %f15;
	shl.b32 	%r92, %r40, 8;
	or.b32  	%r41, %r92, -2147483648;
	mov.b64 	%rd53, 0;
	mov.b32 	%r122, 0;
	mov.u64 	%rd51, __cudart_i2opi_f;
	mov.u64 	%rd52, %rd3;
$L__BB0_20:
	.pragma "nounroll";
	ld.global.nc.u32 	%r93, [%rd51];
	mad.wide.u32 	%rd42, %r93, %r41, %rd53;
	shr.u64 	%rd53, %rd42, 32;
	st.local.u32 	[%rd52], %rd42;
	add.s32 	%r122, %r122, 1;
	add.s64 	%rd52, %rd52, 4;
	add.s64 	%rd51, %rd51, 4;
	setp.ne.s32 	%p16, %r122, 6;
	@%p16 bra 	$L__BB0_20;
	shr.u32 	%r94, %r40, 23;
	st.local.u32 	[%rd3+24], %rd53;
	and.b32  	%r44, %r94, 31;
	and.b32  	%r95, %r94, 224;
	add.s32 	%r96, %r95, -128;
	shr.u32 	%r97, %r96, 5;
	mul.wide.u32 	%rd43, %r97, 4;
	sub.s64 	%rd18, %rd3, %rd43;
	ld.local.u32 	%r123, [%rd18+24];
	ld.local.u32 	%r124, [%rd18+20];
	setp.eq.s32 	%p17, %r44, 0;
	@%p17 bra 	$L__BB0_23;
	shf.l.wrap.b32 	%r123, %r124, %r123, %r44;
	ld.local.u32 	%r98, [%rd18+16];
	shf.l.wrap.b32 	%r124, %r98, %r124, %r44;
$L__BB0_23:
	shr.u32 	%r99, %r123, 30;
	shf.l.wrap.b32 	%r100, %r124, %r123, 2;
	shl.b32 	%r101, %r124, 2;
	shr.u32 	%r102, %r100, 31;
	add.s32 	%r103, %r102, %r99;
	neg.s32 	%r104, %r103;
	setp.lt.s32 	%p18, %r40, 0;
	selp.b32 	%r125, %r104, %r103, %p18;
	xor.b32  	%r105, %r100, %r40;
	shr.s32 	%r106, %r100, 31;
	xor.b32  	%r107, %r106, %r100;
	xor.b32  	%r108, %r106, %r101;
	cvt.u64.u32 	%rd44, %r107;
	shl.b64 	%rd45, %rd44, 32;
	cvt.u64.u32 	%rd46, %r108;
	or.b64  	%rd47, %rd45, %rd46;
	cvt.rn.f64.s64 	%fd3, %rd47;
	mul.f64 	%fd4, %fd3, 0d3BF921FB54442D19;
	cvt.rn.f32.f64 	%f144, %fd4;
	neg.f32 	%f145, %f144;
	setp.lt.s32 	%p19, %r105, 0;
	selp.f32 	%f167, %f145, %f144, %p19;
$L__BB0_24:
	add.s32 	%r110, %r125, 1;
	mul.rn.f32 	%f147, %f167, %f167;
	and.b32  	%r111, %r125, 1;
	setp.eq.b32 	%p20, %r111, 1;
	selp.f32 	%f148, %f167, 0f3F800000, %p20;
	fma.rn.f32 	%f149, %f147, %f148, 0f00000000;
	fma.rn.f32 	%f150, %f147, 0f37CBAC00, 0fBAB607ED;
	selp.f32 	%f151, 0fB94D4153, %f150, %p20;
	selp.f32 	%f152, 0f3C0885E4, 0f3D2AAABB, %p20;
	fma.rn.f32 	%f153, %f151, %f147, %f152;
	selp.f32 	%f154, 0fBE2AAAA8, 0fBEFFFFFF, %p20;
	fma.rn.f32 	%f155, %f153, %f147, %f154;
	fma.rn.f32 	%f156, %f155, %f149, %f148;
	and.b32  	%r112, %r110, 2;
	setp.eq.s32 	%p21, %r112, 0;
	mov.f32 	%f157, 0f00000000;
	sub.f32 	%f158, %f157, %f156;
	selp.f32 	%f159, %f156, %f158, %p21;
	add.f32 	%f160, %f14, %f159;
	atom.global.add.f32 	%f161, [%rd4], %f160;
$L__BB0_25:
	ret;

}


// ===== COMPILED SASS (sm_100) =====

	.target	sm_100

	.elftype	@"ET_EXEC"


//--------------------- .note.nv.tkinfo           --------------------------
	.section	.note.nv.tkinfo,"",@"SHT_NOTE"
	.sectionflags	@"SHF_NOTE_NV_TKINFO"
	.tkinfo
        /*0018*/ 	.word	0x00000002
        /*0030*/ 	.string	""
        /*0030*/ 	.string	"ptxas"
        /*0030*/ 	.string	"Cuda compilation tools, release 13.0, V13.0.88"
        /*0030*/ 	.string	"Build cuda_13.0.r13.0/compiler.36424714_0"
        /*0030*/ 	.string	"-arch sm_100 -m 64 "



//--------------------- .note.nv.cuinfo           --------------------------
	.section	.note.nv.cuinfo,"",@"SHT_NOTE"
	.sectionflags	@"SHF_NOTE_NV_CUINFO"
        /*0018*/ 	.short	0x0002
        /*001a*/ 	.short	0x0064
        /*001c*/ 	.short	0x0082
	.zero		2


//--------------------- .nv.info                  --------------------------
	.section	.nv.info,"",@"SHT_CUDA_INFO"
	.align	4


	//----- nvinfo : EIATTR_REGCOUNT
	.align		4
        /*0000*/ 	.byte	0x04, 0x2f
        /*0002*/ 	.short	(.L_2 - .L_1)
	.align		4
.L_1:
        /*0004*/ 	.word	index@(_Z16stressTestKernelPfS_S_ii)
        /*0008*/ 	.word	0x00000020


	//----- nvinfo : EIATTR_FRAME_SIZE
	.align		4
.L_2:
        /*000c*/ 	.byte	0x04, 0x11
        /*000e*/ 	.short	(.L_4 - .L_3)
	.align		4
.L_3:
        /*0010*/ 	.word	index@(_Z16stressTestKernelPfS_S_ii)
        /*0014*/ 	.word	0x00000000


	//----- nvinfo : EIATTR_MIN_STACK_SIZE
	.align		4
.L_4:
        /*0018*/ 	.byte	0x04, 0x12
        /*001a*/ 	.short	(.L_6 - .L_5)
	.align		4
.L_5:
        /*001c*/ 	.word	index@(_Z16stressTestKernelPfS_S_ii)
        /*0020*/ 	.word	0x00000000
.L_6:


//--------------------- .nv.compat                --------------------------
	.section	.nv.compat,"",@"SHT_CUDA_COMPAT_INFO"
	.align	4
        /*0000*/ 	.byte	0x02, 0x09, 0x00, 0x00, 0x02, 0x02, 0x01, 0x00, 0x02, 0x05, 0x05, 0x00, 0x03, 0x07, 0x01, 0x01
        /*0010*/ 	.byte	0x02, 0x03, 0x00, 0x00, 0x02, 0x06, 0x01, 0x00, 0x04, 0x0b, 0x08, 0x00, 0x01, 0x00, 0x00, 0x00
        /*0020*/ 	.byte	0x00, 0x00, 0x00, 0x00


//--------------------- .nv.info._Z16stressTestKernelPfS_S_ii --------------------------
	.section	.nv.info._Z16stressTestKernelPfS_S_ii,"",@"SHT_CUDA_INFO"
	.sectionflags	@""
	.align	4


	//----- nvinfo : EIATTR_CUDA_API_VERSION
	.align		4
        /*0000*/ 	.byte	0x04, 0x37
        /*0002*/ 	.short	(.L_8 - .L_7)
.L_7:
        /*0004*/ 	.word	0x00000082


	//----- nvinfo : EIATTR_KPARAM_INFO
	.align		4
.L_8:
        /*0008*/ 	.byte	0x04, 0x17
        /*000a*/ 	.short	(.L_10 - .L_9)
.L_9:
        /*000c*/ 	.word	0x00000000
        /*0010*/ 	.short	0x0004
        /*0012*/ 	.short	0x001c
        /*0014*/ 	.byte	0x00, 0xf0, 0x11, 0x00


	//----- nvinfo : EIATTR_KPARAM_INFO
	.align		4
.L_10:
        /*0018*/ 	.byte	0x04, 0x17
        /*001a*/ 	.short	(.L_12 - .L_11)
.L_11:
        /*001c*/ 	.word	0x00000000
        /*0020*/ 	.short	0x0003
        /*0022*/ 	.short	0x0018
        /*0024*/ 	.byte	0x00, 0xf0, 0x11, 0x00


	//----- nvinfo : EIATTR_KPARAM_INFO
	.align		4
.L_12:
        /*0028*/ 	.byte	0x04, 0x17
        /*002a*/ 	.short	(.L_14 - .L_13)
.L_13:
        /*002c*/ 	.word	0x00000000
        /*0030*/ 	.short	0x0002
        /*0032*/ 	.short	0x0010
        /*0034*/ 	.byte	0x00, 0xf5, 0x21, 0x00


	//----- nvinfo : EIATTR_KPARAM_INFO
	.align		4
.L_14:
        /*0038*/ 	.byte	0x04, 0x17
        /*003a*/ 	.short	(.L_16 - .L_15)
.L_15:
        /*003c*/ 	.word	0x00000000
        /*0040*/ 	.short	0x0001
        /*0042*/ 	.short	0x0008
        /*0044*/ 	.byte	0x00, 0xf5, 0x21, 0x00


	//----- nvinfo : EIATTR_KPARAM_INFO
	.align		4
.L_16:
        /*0048*/ 	.byte	0x04, 0x17
        /*004a*/ 	.short	(.L_18 - .L_17)
.L_17:
        /*004c*/ 	.word	0x00000000
        /*0050*/ 	.short	0x0000
        /*0052*/ 	.short	0x0000
        /*0054*/ 	.byte	0x00, 0xf5, 0x21, 0x00


	//----- nvinfo : EIATTR_SPARSE_MMA_MASK
	.align		4
.L_18:
        /*0058*/ 	.byte	0x03, 0x50
        /*005a*/ 	.short	0x0000


	//----- nvinfo : EIATTR_MAXREG_COUNT
	.align		4
        /*005c*/ 	.byte	0x03, 0x1b
        /*005e*/ 	.short	0x00ff


	//----- nvinfo : EIATTR_NUM_BARRIERS
	.align		4
        /*0060*/ 	.byte	0x02, 0x4c
        /*0062*/ 	.byte	0x01
	.zero		1


	//----- nvinfo : EIATTR_MERCURY_ISA_VERSION
	.align		4
        /*0064*/ 	.byte	0x03, 0x5f
        /*0066*/ 	.short	0x0101


	//----- nvinfo : EIATTR_VRC_CTA_INIT_COUNT
	.align		4
        /*0068*/ 	.byte	0x02, 0x4a
	.zero		1
	.zero		1


	//----- nvinfo : EIATTR_EXIT_INSTR_OFFSETS
	.align		4
        /*006c*/ 	.byte	0x04, 0x1c
        /*006e*/ 	.short	(.L_20 - .L_19)


	//   ....[0]....
.L_19:
        /*0070*/ 	.word	0x00000820


	//   ....[1]....
        /*0074*/ 	.word	0x00001840


	//----- nvinfo : EIATTR_CRS_STACK_SIZE
	.align		4
.L_20:
        /*0078*/ 	.byte	0x04, 0x1e
        /*007a*/ 	.short	(.L_22 - .L_21)
.L_21:
        /*007c*/ 	.word	0x00000000


	//----- nvinfo : EIATTR_CBANK_PARAM_SIZE
	.align		4
.L_22:
        /*0080*/ 	.byte	0x03, 0x19
        /*0082*/ 	.short	0x0020


	//----- nvinfo : EIATTR_PARAM_CBANK
	.align		4
        /*0084*/ 	.byte	0x04, 0x0a
        /*0086*/ 	.short	(.L_24 - .L_23)
	.align		4
.L_23:
        /*0088*/ 	.word	index@(.nv.constant0._Z16stressTestKernelPfS_S_ii)
        /*008c*/ 	.short	0x0380
        /*008e*/ 	.short	0x0020


	//----- nvinfo : EIATTR_SW_WAR
	.align		4
.L_24:
        /*0090*/ 	.byte	0x04, 0x36
        /*0092*/ 	.short	(.L_26 - .L_25)
.L_25:
        /*0094*/ 	.word	0x00000008
.L_26:


//--------------------- .nv.callgraph             --------------------------
	.section	.nv.callgraph,"",@"SHT_CUDA_CALLGRAPH"
	.align	4
	.sectionentsize	8
	.align		4
        /*0000*/ 	.word	0x00000000
	.align		4
        /*0004*/ 	.word	0xffffffff
	.align		4
        /*0008*/ 	.word	0x00000000
	.align		4
        /*000c*/ 	.word	0xfffffffe
	.align		4
        /*0010*/ 	.word	0x00000000
	.align		4
        /*0014*/ 	.word	0xfffffffd
	.align		4
        /*0018*/ 	.word	0x00000000
	.align		4
        /*001c*/ 	.word	0xfffffffc


//--------------------- .nv.constant4             --------------------------
	.section	.nv.constant4,"a",@progbits
	.align	8
	.align		8
.nv.constant4:
        /*0000*/ 	.dword	__cudart_i2opi_f


//--------------------- .text._Z16stressTestKernelPfS_S_ii --------------------------
	.section	.text._Z16stressTestKernelPfS_S_ii,"ax",@progbits
	.align	128
        .global         _Z16stressTestKernelPfS_S_ii
        .type           _Z16stressTestKernelPfS_S_ii,@function
        .size           _Z16stressTestKernelPfS_S_ii,(.L_x_13 - _Z16stressTestKernelPfS_S_ii)
        .other          _Z16stressTestKernelPfS_S_ii,@"STO_CUDA_ENTRY STV_DEFAULT"
_Z16stressTestKernelPfS_S_ii:
.text._Z16stressTestKernelPfS_S_ii:
[----:B------:R-:W-:Y:S01]  /*0000*/  LDC R1, c[0x0][0x37c] ;  /* 0x0000df00ff017b82 */ /* 0x000fe20000000800 */
[----:B------:R-:W0:Y:S01]  /*0010*/  LDCU UR4, c[0x0][0x398] ;  /* 0x00007300ff0477ac */ /* 0x000e220008000800 */
[----:B------:R-:W1:Y:S01]  /*0020*/  S2R R20, SR_CTAID.Y ;  /* 0x0000000000147919 */ /* 0x000e620000002600 */
[----:B------:R-:W-:Y:S01]  /*0030*/  IMAD.MOV.U32 R23, RZ, RZ, RZ ;  /* 0x000000ffff177224 */ /* 0x000fe200078e00ff */
[----:B------:R-:W2:Y:S01]  /*0040*/  LDCU.64 UR8, c[0x0][0x358] ;  /* 0x00006b00ff0877ac */ /* 0x000ea20008000a00 */
[----:B------:R-:W1:Y:S01]  /*0050*/  S2R R18, SR_TID.Y ;  /* 0x0000000000127919 */ /* 0x000e620000002200 */
[----:B------:R-:W3:Y:S01]  /*0060*/  S2R R4, SR_CTAID.X ;  /* 0x0000000000047919 */ /* 0x000ee20000002500 */
[----:B------:R-:W3:Y:S01]  /*0070*/  S2R R19, SR_TID.X ;  /* 0x0000000000137919 */ /* 0x000ee20000002100 */
[----:B0-----:R-:W-:-:S05]  /*0080*/  IMAD.U32 R6, RZ, RZ, UR4 ;  /* 0x00000004ff067e24 */ /* 0x001fca000f8e00ff */
[----:B------:R-:W-:Y:S02]  /*0090*/  ISETP.GE.AND P0, PT, R6, -0x1e, PT ;  /* 0xffffffe20600780c */ /* 0x000fe40003f06270 */
[----:B-1----:R-:W-:Y:S01]  /*00a0*/  LEA R20, R20, R18, 0x5 ;  /* 0x0000001214147211 */ /* 0x002fe200078e28ff */
[----:B---3--:R-:W-:-:S10]  /*00b0*/  IMAD R21, R4, 0x20, R19 ;  /* 0x0000002004157824 */ /* 0x008fd400078e0213 */
[----:B--2---:R-:W-:Y:S05]  /*00c0*/  @!P0 BRA `(.L_x_0) ;  /* 0x0000000400cc8947 */ /* 0x004fea0003800000 */
[----:B------:R-:W0:Y:S01]  /*00d0*/  S2UR UR6, SR_CgaCtaId ;  /* 0x00000000000679c3 */ /* 0x000e220000008800 */
[----:B------:R-:W-:Y:S01]  /*00e0*/  VIADD R2, R6, 0xffffffff ;  /* 0xffffffff06027836 */ /* 0x000fe20000000000 */
[----:B------:R-:W-:Y:S01]  /*00f0*/  UMOV UR4, 0x400 ;  /* 0x0000040000047882 */ /* 0x000fe20000000000 */
[-CC-:B------:R-:W-:Y:S01]  /*0100*/  IMAD R17, R18, R6.reuse, R19.reuse ;  /* 0x0000000612117224 */ /* 0x180fe200078e0213 */
[----:B------:R-:W-:Y:S01]  /*0110*/  UIADD3 UR5, UPT, UPT, UR4, 0x1000, URZ ;  /* 0x0000100004057890 */ /* 0x000fe2000fffe0ff */
[----:B------:R-:W-:Y:S01]  /*0120*/  IMAD.MOV.U32 R23, RZ, RZ, RZ ;  /* 0x000000ffff177224 */ /* 0x000fe200078e00ff */
[----:B------:R-:W-:Y:S01]  /*0130*/  SHF.R.S32.HI R3, RZ, 0x1f, R2 ;  /* 0x0000001fff037819 */ /* 0x000fe20000011402 */
[----:B------:R-:W-:Y:S01]  /*0140*/  IMAD R7, R20, R6, R19 ;  /* 0x0000000614077224 */ /* 0x000fe200078e0213 */
[----:B------:R-:W1:Y:S01]  /*0150*/  LDC R0, c[0x0][0x398] ;  /* 0x0000e600ff007b82 */ /* 0x000e620000000800 */
[----:B------:R-:W-:Y:S02]  /*0160*/  LEA R17, R4, R17, 0x5 ;  /* 0x0000001104117211 */ /* 0x000fe400078e28ff */
[----:B------:R-:W-:-:S04]  /*0170*/  LEA.HI R3, R3, R2, RZ, 0x5 ;  /* 0x0000000203037211 */ /* 0x000fc800078f28ff */
[----:B------:R-:W-:-:S04]  /*0180*/  SHF.R.S32.HI R16, RZ, 0x5, R3 ;  /* 0x00000005ff107819 */ /* 0x000fc80000011403 */
[----:B------:R-:W-:Y:S01]  /*0190*/  IADD3 R16, PT, PT, -R16, RZ, RZ ;  /* 0x000000ff10107210 */ /* 0x000fe20007ffe1ff */
[----:B0-----:R-:W-:Y:S02]  /*01a0*/  ULEA UR4, UR6, UR4, 0x18 ;  /* 0x0000000406047291 */ /* 0x001fe4000f8ec0ff */
[----:B------:R-:W-:-:S04]  /*01b0*/  ULEA UR5, UR6, UR5, 0x18 ;  /* 0x0000000506057291 */ /* 0x000fc8000f8ec0ff */
[----:B------:R-:W-:Y:S02]  /*01c0*/  LEA R5, R18, UR4, 0x7 ;  /* 0x0000000412057c11 */ /* 0x000fe4000f8e38ff */
[----:B------:R-:W-:-:S03]  /*01d0*/  LEA R3, R19, UR5, 0x2 ;  /* 0x0000000513037c11 */ /* 0x000fc6000f8e10ff */
[----:B------:R-:W-:Y:S02]  /*01e0*/  IMAD R4, R19, 0x4, R5 ;  /* 0x0000000413047824 */ /* 0x000fe400078e0205 */
[----:B------:R-:W-:-:S07]  /*01f0*/  IMAD R2, R18, 0x80, R3 ;  /* 0x0000008012027824 */ /* 0x000fce00078e0203 */
.L_x_1:
[----:B-1----:R-:W-:Y:S01]  /*0200*/  IMAD.MOV.U32 R6, RZ, RZ, R0 ;  /* 0x000000ffff067224 */ /* 0x002fe200078e0000 */
[----:B------:R-:W-:Y:S01]  /*0210*/  VIMNMX R9, PT, PT, R20, R19, !PT ;  /* 0x0000001314097248 */ /* 0x000fe20007fe0100 */
[----:B------:R-:W-:Y:S01]  /*0220*/  HFMA2 R27, -RZ, RZ, 0, 0 ;  /* 0x00000000ff1b7431 */ /* 0x000fe200000001ff */
[----:B------:R-:W-:Y:S01]  /*0230*/  VIMNMX R11, PT, PT, R21, R18, !PT ;  /* 0x00000012150b7248 */ /* 0x000fe20007fe0100 */
[----:B------:R-:W-:Y:S01]  /*0240*/  IMAD.MOV.U32 R29, RZ, RZ, RZ ;  /* 0x000000ffff1d7224 */ /* 0x000fe200078e00ff */
[-C--:B------:R-:W-:Y:S02]  /*0250*/  ISETP.GE.AND P0, PT, R9, R6.reuse, PT ;  /* 0x000000060900720c */ /* 0x080fe40003f06270 */
[----:B------:R-:W-:-:S11]  /*0260*/  ISETP.GE.AND P1, PT, R11, R6, PT ;  /* 0x000000060b00720c */ /* 0x000fd60003f26270 */
[----:B------:R-:W0:Y:S08]  /*0270*/  @!P0 LDC.64 R10, c[0x0][0x380] ;  /* 0x0000e000ff0a8b82 */ /* 0x000e300000000a00 */
[----:B------:R-:W1:Y:S01]  /*0280*/  @!P1 LDC.64 R8, c[0x0][0x388] ;  /* 0x0000e200ff089b82 */ /* 0x000e620000000a00 */
[----:B0-----:R-:W-:-:S05]  /*0290*/  @!P0 IMAD.WIDE R10, R7, 0x4, R10 ;  /* 0x00000004070a8825 */ /* 0x001fca00078e020a */
[----:B------:R-:W2:Y:S01]  /*02a0*/  @!P0 LDG.E R27, desc[UR8][R10.64] ;  /* 0x000000080a1b8981 */ /* 0x000ea2000c1e1900 */
[----:B-1----:R-:W-:-:S05]  /*02b0*/  @!P1 IMAD.WIDE R8, R17, 0x4, R8 ;  /* 0x0000000411089825 */ /* 0x002fca00078e0208 */
[----:B------:R-:W3:Y:S04]  /*02c0*/  @!P1 LDG.E R29, desc[UR8][R8.64] ;  /* 0x00000008081d9981 */ /* 0x000ee8000c1e1900 */
[----:B--2---:R-:W-:Y:S04]  /*02d0*/  STS [R4], R27 ;  /* 0x0000001b04007388 */ /* 0x004fe80000000800 */
[----:B---3--:R-:W-:Y:S01]  /*02e0*/  STS [R2], R29 ;  /* 0x0000001d02007388 */ /* 0x008fe20000000800 */
[----:B------:R-:W-:Y:S06]  /*02f0*/  BAR.SYNC.DEFER_BLOCKING 0x0 ;  /* 0x0000000000007b1d */ /* 0x000fec0000010000 */
[----:B------:R-:W-:Y:S04]  /*0300*/  LDS R22, [R3] ;  /* 0x0000000003167984 */ /* 0x000fe80000000800 */
[----:B------:R-:W0:Y:S04]  /*0310*/  LDS.128 R12, [R5] ;  /* 0x00000000050c7984 */ /* 0x000e280000000c00 */
[----:B------:R-:W1:Y:S04]  /*0320*/  LDS R26, [R3+0x80] ;  /* 0x00008000031a7984 */ /* 0x000e680000000800 */
[----:B------:R-:W2:Y:S04]  /*0330*/  LDS R25, [R3+0x100] ;  /* 0x0001000003197984 */ /* 0x000ea80000000800 */
[----:B------:R-:W3:Y:S04]  /*0340*/  LDS R24, [R3+0x180] ;  /* 0x0001800003187984 */ /* 0x000ee80000000800 */
[----:B------:R-:W-:Y:S01]  /*0350*/  LDS.128 R8, [R5+0x10] ;  /* 0x0000100005087984 */ /* 0x000fe20000000c00 */
[----:B0-----:R-:W-:-:S03]  /*0360*/  FFMA R12, R12, R22, R23 ;  /* 0x000000160c0c7223 */ /* 0x001fc60000000017 */
[----:B------:R-:W0:Y:S01]  /*0370*/  LDS R23, [R3+0x200] ;  /* 0x0002000003177984 */ /* 0x000e220000000800 */
[----:B-1----:R-:W-:-:S03]  /*0380*/  FFMA R12, R26, R13, R12 ;  /* 0x0000000d1a0c7223 */ /* 0x002fc6000000000c */
[----:B------:R-:W1:Y:S01]  /*0390*/  LDS R22, [R3+0x280] ;  /* 0x0002800003167984 */ /* 0x000e620000000800 */
[----:B--2---:R-:W-:-:S03]  /*03a0*/  FFMA R13, R25, R14, R12 ;  /* 0x0000000e190d7223 */ /* 0x004fc6000000000c */
[----:B------:R-:W2:Y:S01]  /*03b0*/  LDS R25, [R3+0x300] ;  /* 0x0003000003197984 */ /* 0x000ea20000000800 */
[----:B---3--:R-:W-:-:S03]  /*03c0*/  FFMA R13, R24, R15, R13 ;  /* 0x0000000f180d7223 */ /* 0x008fc6000000000d */
[----:B------:R-:W3:Y:S04]  /*03d0*/  LDS R24, [R3+0x380] ;  /* 0x0003800003187984 */ /* 0x000ee80000000800 */
[----:B------:R-:W-:Y:S01]  /*03e0*/  LDS R26, [R3+0xb80] ;  /* 0x000b8000031a7984 */ /* 0x000fe20000000800 */
[----:B0-----:R-:W-:-:S03]  /*03f0*/  FFMA R27, R8, R23, R13 ;  /* 0x00000017081b7223 */ /* 0x001fc6000000000d */
[----:B------:R-:W-:Y:S04]  /*0400*/  LDS R23, [R3+0x400] ;  /* 0x0004000003177984 */ /* 0x000fe80000000800 */
[----:B------:R-:W0:Y:S01]  /*0410*/  LDS.128 R12, [R5+0x20] ;  /* 0x00002000050c7984 */ /* 0x000e220000000c00 */
[----:B-1----:R-:W-:-:S03]  /*0420*/  FFMA R8, R22, R9, R27 ;  /* 0x0000000916087223 */ /* 0x002fc6000000001b */
[----:B------:R-:W1:Y:S01]  /*0430*/  LDS R22, [R3+0x480] ;  /* 0x0004800003167984 */ /* 0x000e620000000800 */
[----:B--2---:R-:W-:-:S03]  /*0440*/  FFMA R9, R25, R10, R8 ;  /* 0x0000000a19097223 */ /* 0x004fc60000000008 */
[----:B------:R-:W2:Y:S01]  /*0450*/  LDS R25, [R3+0x500] ;  /* 0x0005000003197984 */ /* 0x000ea20000000800 */
[----:B---3--:R-:W-:-:S03]  /*0460*/  FFMA R9, R24, R11, R9 ;  /* 0x0000000b18097223 */ /* 0x008fc60000000009 */
[----:B------:R-:W3:Y:S01]  /*0470*/  LDS R24, [R3+0x580] ;  /* 0x0005800003187984 */ /* 0x000ee20000000800 */
        /* <DEDUP_REMOVED lines=26> */
[----:B------:R-:W-:Y:S04]  /*0620*/  LDS R27, [R3+0xc00] ;  /* 0x000c0000031b7984 */ /* 0x000fe80000000800 */
[----:B------:R-:W-:Y:S01]  /*0630*/  LDS R24, [R3+0xc80] ;  /* 0x000c800003187984 */ /* 0x000fe20000000800 */
[----:B0-----:R-:W-:-:S03]  /*0640*/  FFMA R23, R8, R23, R13 ;  /* 0x0000001708177223 */ /* 0x001fc6000000000d */
[----:B------:R-:W0:Y:S01]  /*0650*/  LDS.128 R12, [R5+0x60] ;  /* 0x00006000050c7984 */ /* 0x000e220000000c00 */
[----:B-1----:R-:W-:-:S03]  /*0660*/  FFMA R22, R22, R9, R23 ;  /* 0x0000000916167223 */ /* 0x002fc60000000017 */
[----:B------:R-:W1:Y:S01]  /*0670*/  LDS R23, [R3+0xd00] ;  /* 0x000d000003177984 */ /* 0x000e620000000800 */
[----:B--2---:R-:W-:-:S03]  /*0680*/  FFMA R25, R25, R10, R22 ;  /* 0x0000000a19197223 */ /* 0x004fc60000000016 */
[----:B------:R-:W2:Y:S01]  /*0690*/  LDS R22, [R3+0xd80] ;  /* 0x000d800003167984 */ /* 0x000ea20000000800 */
[----:B------:R-:W-:-:S03]  /*06a0*/  FFMA R11, R26, R11, R25 ;  /* 0x0000000b1a0b7223 */ /* 0x000fc60000000019 */
[----:B------:R-:W-:Y:S01]  /*06b0*/  LDS R25, [R3+0xe00] ;  /* 0x000e000003197984 */ /* 0x000fe20000000800 */
[----:B0-----:R-:W-:-:S03]  /*06c0*/  FFMA R27, R12, R27, R11 ;  /* 0x0000001b0c1b7223 */ /* 0x001fc6000000000b */
[----:B------:R-:W0:Y:S01]  /*06d0*/  LDS.128 R8, [R5+0x70] ;  /* 0x0000700005087984 */ /* 0x000e220000000c00 */
[----:B------:R-:W-:-:S03]  /*06e0*/  FFMA R24, R24, R13, R27 ;  /* 0x0000000d18187223 */ /* 0x000fc6000000001b */
[----:B------:R-:W3:Y:S04]  /*06f0*/  LDS R27, [R3+0xe80] ;  /* 0x000e8000031b7984 */ /* 0x000ee80000000800 */
[----:B------:R-:W4:Y:S04]  /*0700*/  LDS R13, [R3+0xf00] ;  /* 0x000f0000030d7984 */ /* 0x000f280000000800 */
[----:B------:R-:W5:Y:S01]  /*0710*/  LDS R12, [R3+0xf80] ;  /* 0x000f8000030c7984 */ /* 0x000f620000000800 */
[----:B-1----:R-:W-:Y:S01]  /*0720*/  FFMA R23, R23, R14, R24 ;  /* 0x0000000e17177223 */ /* 0x002fe20000000018 */
[----:B------:R-:W-:-:S03]  /*0730*/  VIADD R16, R16, 0x1 ;  /* 0x0000000110107836 */ /* 0x000fc60000000000 */
[----:B--2---:R-:W-:Y:S01]  /*0740*/  FFMA R15, R22, R15, R23 ;  /* 0x0000000f160f7223 */ /* 0x004fe20000000017 */
[----:B------:R-:W-:Y:S01]  /*0750*/  BAR.SYNC.DEFER_BLOCKING 0x0 ;  /* 0x0000000000007b1d */ /* 0x000fe20000010000 */
[----:B------:R-:W-:Y:S01]  /*0760*/  ISETP.NE.AND P0, PT, R16, 0x1, PT ;  /* 0x000000011000780c */ /* 0x000fe20003f05270 */
[----:B------:R-:W-:Y:S01]  /*0770*/  VIADD R19, R19, 0x20 ;  /* 0x0000002013137836 */ /* 0x000fe20000000000 */
[----:B------:R-:W-:Y:S01]  /*0780*/  IADD3 R18, PT, PT, R18, 0x20, RZ ;  /* 0x0000002012127810 */ /* 0x000fe20007ffe0ff */
[----:B------:R-:W-:Y:S01]  /*0790*/  VIADD R7, R7, 0x20 ;  /* 0x0000002007077836 */ /* 0x000fe20000000000 */
[----:B------:R-:W-:Y:S01]  /*07a0*/  LEA R17, R6, R17, 0x5 ;  /* 0x0000001106117211 */ /* 0x000fe200078e28ff */
[----:B0-----:R-:W-:-:S04]  /*07b0*/  FFMA R8, R8, R25, R15 ;  /* 0x0000001908087223 */ /* 0x001fc8000000000f */
[----:B---3--:R-:W-:-:S04]  /*07c0*/  FFMA R8, R27, R9, R8 ;  /* 0x000000091b087223 */ /* 0x008fc80000000008 */
[----:B----4-:R-:W-:-:S04]  /*07d0*/  FFMA R13, R13, R10, R8 ;  /* 0x0000000a0d0d7223 */ /* 0x010fc80000000008 */
[----:B-----5:R-:W-:Y:S01]  /*07e0*/  FFMA R23, R12, R11, R13 ;  /* 0x0000000b0c177223 */ /* 0x020fe2000000000d */
[----:B------:R-:W-:Y:S06]  /*07f0*/  @P0 BRA `(.L_x_1) ;  /* 0xfffffff800800947 */ /* 0x000fec000383ffff */
.L_x_0:
[----:B------:R-:W-:-:S04]  /*0800*/  VIMNMX R3, PT, PT, R20, R21, !PT ;  /* 0x0000001514037248 */ /* 0x000fc80007fe0100 */
[----:B------:R-:W-:-:S13]  /*0810*/  ISETP.GE.AND P0, PT, R3, R6, PT ;  /* 0x000000060300720c */ /* 0x000fda0003f06270 */
[----:B------:R-:W-:Y:S05]  /*0820*/  @P0 EXIT ;  /* 0x000000000000094d */ /* 0x000fea0003800000 */
[----:B------:R-:W0:Y:S01]  /*0830*/  LDC.64 R2, c[0x0][0x390] ;  /* 0x0000e400ff027b82 */ /* 0x000e220000000a00 */
[----:B------:R-:W-:-:S07]  /*0840*/  IMAD R6, R20, R6, R21 ;  /* 0x0000000614067224 */ /* 0x000fce00078e0215 */
[----:B------:R-:W1:Y:S01]  /*0850*/  LDC.64 R4, c[0x0][0x380] ;  /* 0x0000e000ff047b82 */ /* 0x000e620000000a00 */
[----:B0-----:R-:W-:-:S05]  /*0860*/  IMAD.WIDE.U32 R2, R6, 0x4, R2 ;  /* 0x0000000406027825 */ /* 0x001fca00078e0002 */
[----:B------:R0:W-:Y:S01]  /*0870*/  REDG.E.ADD.F32.FTZ.RN.STRONG.GPU desc[UR8][R2.64], R23 ;  /* 0x00000017020079a6 */ /* 0x0001e2000c12f308 */
[----:B-1----:R-:W-:-:S05]  /*0880*/  IMAD.WIDE.U32 R4, R6, 0x4, R4 ;  /* 0x0000000406047825 */ /* 0x002fca00078e0004 */
[----:B------:R-:W2:Y:S01]  /*0890*/  LDG.E R0, desc[UR8][R4.64] ;  /* 0x0000000804007981 */ /* 0x000ea2000c1e1900 */
[----:B------:R-:W-:Y:S01]  /*08a0*/  BSSY.RECONVERGENT B0, `(.L_x_2) ;  /* 0x0000069000007945 */ /* 0x000fe20003800200 */
[----:B--2---:R-:W-:-:S06]  /*08b0*/  FMUL R7, R0, 0.63661974668502807617 ;  /* 0x3f22f98300077820 */ /* 0x004fcc0000400000 */
[----:B------:R-:W1:Y:S01]  /*08c0*/  F2I.NTZ R7, R7 ;  /* 0x0000000700077305 */ /* 0x000e620000203100 */
[----:B------:R-:W-:Y:S02]  /*08d0*/  FSETP.GE.AND P0, PT, |R0|, 105615, PT ;  /* 0x47ce47800000780b */ /* 0x000fe40003f06200 */
[----:B-1----:R-:W-:-:S05]  /*08e0*/  I2FP.F32.S32 R9, R7 ;  /* 0x0000000700097245 */ /* 0x002fca0000201400 */
[----:B------:R-:W-:-:S04]  /*08f0*/  FFMA R8, R9, -1.5707962512969970703, R0 ;  /* 0xbfc90fda09087823 */ /* 0x000fc80000000000 */
[----:B------:R-:W-:-:S04]  /*0900*/  FFMA R8, R9, -7.5497894158615963534e-08, R8 ;  /* 0xb3a2216809087823 */ /* 0x000fc80000000008 */
[----:B------:R-:W-:Y:S01]  /*0910*/  FFMA R17, R9, -5.3903029534742383927e-15, R8 ;  /* 0xa7c234c509117823 */ /* 0x000fe20000000008 */
[----:B0-----:R-:W-:Y:S06]  /*0920*/  @!P0 BRA `(.L_x_3) ;  /* 0x0000000400808947 */ /* 0x001fec0003800000 */
[----:B------:R-:W-:-:S13]  /*0930*/  FSETP.NEU.AND P0, PT, |R0|, +INF , PT ;  /* 0x7f8000000000780b */ /* 0x000fda0003f0d200 */
[----:B------:R-:W-:Y:S01]  /*0940*/  @!P0 FMUL R17, RZ, R0 ;  /* 0x00000000ff118220 */ /* 0x000fe20000400000 */
[----:B------:R-:W-:Y:S01]  /*0950*/  @!P0 IMAD.MOV.U32 R7, RZ, RZ, RZ ;  /* 0x000000ffff078224 */ /* 0x000fe200078e00ff */
[----:B------:R-:W-:Y:S06]  /*0960*/  @!P0 BRA `(.L_x_3) ;  /* 0x0000000400708947 */ /* 0x000fec0003800000 */
[----:B------:R-:W-:Y:S01]  /*0970*/  IMAD.SHL.U32 R4, R0, 0x100, RZ ;  /* 0x0000010000047824 */ /* 0x000fe200078e00ff */
[----:B------:R-:W-:Y:S01]  /*0980*/  MOV R5, RZ ;  /* 0x000000ff00057202 */ /* 0x000fe20000000f00 */
[----:B------:R-:W-:Y:S01]  /*0990*/  IMAD.MOV.U32 R17, RZ, RZ, RZ ;  /* 0x000000ffff117224 */ /* 0x000fe200078e00ff */
[----:B------:R-:W0:Y:S02]  /*09a0*/  LDCU.64 UR6, c[0x4][URZ] ;  /* 0x01000000ff0677ac */ /* 0x000e240008000a00 */
[----:B------:R-:W-:Y:S01]  /*09b0*/  LOP3.LUT R7, R4, 0x80000000, RZ, 0xfc, !PT ;  /* 0x8000000004077812 */ /* 0x000fe200078efcff */
[----:B------:R-:W-:Y:S01]  /*09c0*/  UMOV UR5, URZ ;  /* 0x000000ff00057c82 */ /* 0x000fe20008000000 */
[----:B------:R-:W-:-:S05]  /*09d0*/  UMOV UR4, URZ ;  /* 0x000000ff00047c82 */ /* 0x000fca0008000000 */
.L_x_4:
[----:B0-----:R-:W-:Y:S01]  /*09e0*/  IMAD.U32 R10, RZ, RZ, UR6 ;  /* 0x00000006ff0a7e24 */ /* 0x001fe2000f8e00ff */
[----:B------:R-:W-:-:S05]  /*09f0*/  MOV R11, UR7 ;  /* 0x00000007000b7c02 */ /* 0x000fca0008000f00 */
[----:B------:R-:W2:Y:S01]  /*0a00*/  LDG.E.CONSTANT R8, desc[UR8][R10.64] ;  /* 0x000000080a087981 */ /* 0x000ea2000c1e9900 */
[----:B------:R-:W-:Y:S01]  /*0a10*/  UIADD3 UR4, UPT, UPT, UR4, 0x1, URZ ;  /* 0x0000000104047890 */ /* 0x000fe2000fffe0ff */
[C---:B------:R-:W-:Y:S01]  /*0a20*/  ISETP.EQ.AND P0, PT, R17.reuse, RZ, PT ;  /* 0x000000ff1100720c */ /* 0x040fe20003f02270 */
[----:B------:R-:W-:Y:S01]  /*0a30*/  UIADD3 UR6, UP1, UPT, UR6, 0x4, URZ ;  /* 0x0000000406067890 */ /* 0x000fe2000ff3e0ff */
[C---:B------:R-:W-:Y:S01]  /*0a40*/  ISETP.EQ.AND P1, PT, R17.reuse, 0x4, PT ;  /* 0x000000041100780c */ /* 0x040fe20003f22270 */
[----:B------:R-:W-:Y:S01]  /*0a50*/  UISETP.NE.AND UP0, UPT, UR4, 0x6, UPT ;  /* 0x000000060400788c */ /* 0x000fe2000bf05270 */
[C---:B------:R-:W-:Y:S01]  /*0a60*/  ISETP.EQ.AND P2, PT, R17.reuse, 0x8, PT ;  /* 0x000000081100780c */ /* 0x040fe20003f42270 */
[----:B------:R-:W-:Y:S01]  /*0a70*/  UIADD3.X UR7, UPT, UPT, URZ, UR7, URZ, UP1, !UPT ;  /* 0x00000007ff077290 */ /* 0x000fe20008ffe4ff */
[C---:B------:R-:W-:Y:S02]  /*0a80*/  ISETP.EQ.AND P3, PT, R17.reuse, 0xc, PT ;  /* 0x0000000c1100780c */ /* 0x040fe40003f62270 */
[----:B------:R-:W-:-:S02]  /*0a90*/  ISETP.EQ.AND P4, PT, R17, 0x10, PT ;  /* 0x000000101100780c */ /* 0x000fc40003f82270 */
[C---:B------:R-:W-:Y:S01]  /*0aa0*/  ISETP.EQ.AND P5, PT, R17.reuse, 0x14, PT ;  /* 0x000000141100780c */ /* 0x040fe20003fa2270 */
[----:B------:R-:W-:Y:S02]  /*0ab0*/  VIADD R17, R17, 0x4 ;  /* 0x0000000411117836 */ /* 0x000fe40000000000 */
[----:B--2---:R-:W-:-:S03]  /*0ac0*/  IMAD.WIDE.U32 R8, R8, R7, RZ ;  /* 0x0000000708087225 */ /* 0x004fc600078e00ff */
[----:B------:R-:W-:-:S04]  /*0ad0*/  IADD3 R8, P6, PT, R8, R5, RZ ;  /* 0x0000000508087210 */ /* 0x000fc80007fde0ff */
[----:B------:R-:W-:Y:S01]  /*0ae0*/  IADD3.X R5, PT, PT, R9, UR5, RZ, P6, !PT ;  /* 0x0000000509057c10 */ /* 0x000fe2000b7fe4ff */
[--C-:B------:R-:W-:Y:S01]  /*0af0*/  @P0 IMAD.MOV.U32 R4, RZ, RZ, R8.reuse ;  /* 0x000000ffff040224 */ /* 0x100fe200078e0008 */
[-C--:B------:R-:W-:Y:S01]  /*0b00*/  @P2 MOV R14, R8.reuse ;  /* 0x00000008000e2202 */ /* 0x080fe20000000f00 */
[--C-:B------:R-:W-:Y:S01]  /*0b10*/  @P1 IMAD.MOV.U32 R13, RZ, RZ, R8.reuse ;  /* 0x000000ffff0d1224 */ /* 0x100fe200078e0008 */
[----:B------:R-:W-:Y:S01]  /*0b20*/  @P5 MOV R12, R8 ;  /* 0x00000008000c5202 */ /* 0x000fe20000000f00 */
[--C-:B------:R-:W-:Y:S02]  /*0b30*/  @P3 IMAD.MOV.U32 R15, RZ, RZ, R8.reuse ;  /* 0x000000ffff0f3224 */ /* 0x100fe400078e0008 */
[----:B------:R-:W-:Y:S01]  /*0b40*/  @P4 IMAD.MOV.U32 R16, RZ, RZ, R8 ;  /* 0x000000ffff104224 */ /* 0x000fe200078e0008 */
[----:B------:R-:W-:Y:S06]  /*0b50*/  BRA.U UP0, `(.L_x_4) ;  /* 0xfffffffd00a07547 */ /* 0x000fec000b83ffff */
[----:B------:R-:W-:Y:S01]  /*0b60*/  SHF.R.U32.HI R7, RZ, 0x17, R0 ;  /* 0x00000017ff077819 */ /* 0x000fe20000011600 */
[----:B------:R-:W-:Y:S03]  /*0b70*/  BSSY.RECONVERGENT B1, `(.L_x_5) ;  /* 0x0000029000017945 */ /* 0x000fe60003800200 */
[C---:B------:R-:W-:Y:S02]  /*0b80*/  LOP3.LUT R8, R7.reuse, 0xe0, RZ, 0xc0, !PT ;  /* 0x000000e007087812 */ /* 0x040fe400078ec0ff */
[----:B------:R-:W-:-:S03]  /*0b90*/  LOP3.LUT P6, RZ, R7, 0x1f, RZ, 0xc0, !PT ;  /* 0x0000001f07ff7812 */ /* 0x000fc600078cc0ff */
[----:B------:R-:W-:-:S05]  /*0ba0*/  VIADD R8, R8, 0xffffff80 ;  /* 0xffffff8008087836 */ /* 0x000fca0000000000 */
[----:B------:R-:W-:-:S04]  /*0bb0*/  SHF.R.U32.HI R8, RZ, 0x5, R8 ;  /* 0x00000005ff087819 */ /* 0x000fc80000011608 */
[----:B------:R-:W-:-:S04]  /*0bc0*/  LEA R10, -R8, RZ, 0x2 ;  /* 0x000000ff080a7211 */ /* 0x000fc800078e11ff */
[C---:B------:R-:W-:Y:S02]  /*0bd0*/  ISETP.EQ.AND P3, PT, R10.reuse, -0x18, PT ;  /* 0xffffffe80a00780c */ /* 0x040fe40003f62270 */
[C---:B------:R-:W-:Y:S02]  /*0be0*/  ISETP.EQ.AND P4, PT, R10.reuse, -0x14, PT ;  /* 0xffffffec0a00780c */ /* 0x040fe40003f82270 */
[C---:B------:R-:W-:Y:S02]  /*0bf0*/  ISETP.EQ.AND P2, PT, R10.reuse, -0x10, PT ;  /* 0xfffffff00a00780c */ /* 0x040fe40003f42270 */
[C---:B------:R-:W-:Y:S02]  /*0c00*/  ISETP.EQ.AND P1, PT, R10.reuse, -0xc, PT ;  /* 0xfffffff40a00780c */ /* 0x040fe40003f22270 */
[C---:B------:R-:W-:Y:S02]  /*0c10*/  ISETP.EQ.AND P0, PT, R10.reuse, -0x8, PT ;  /* 0xfffffff80a00780c */ /* 0x040fe40003f02270 */
[----:B------:R-:W-:-:S03]  /*0c20*/  ISETP.EQ.AND P5, PT, R10, RZ, PT ;  /* 0x000000ff0a00720c */ /* 0x000fc60003fa2270 */
[--C-:B------:R-:W-:Y:S01]  /*0c30*/  @P3 IMAD.MOV.U32 R8, RZ, RZ, R4.reuse ;  /* 0x000000ffff083224 */ /* 0x100fe200078e0004 */
[C---:B------:R-:W-:Y:S01]  /*0c40*/  ISETP.EQ.AND P3, PT, R10.reuse, -0x4, PT ;  /* 0xfffffffc0a00780c */ /* 0x040fe20003f62270 */
[----:B------:R-:W-:Y:S01]  /*0c50*/  @P4 IMAD.MOV.U32 R9, RZ, RZ, R4 ;  /* 0x000000ffff094224 */ /* 0x000fe200078e0004 */
[----:B------:R-:W-:Y:S01]  /*0c60*/  @P4 MOV R8, R13 ;  /* 0x0000000d00084202 */ /* 0x000fe20000000f00 */
[----:B------:R-:W-:Y:S01]  /*0c70*/  @P2 IMAD.MOV.U32 R8, RZ, RZ, R14 ;  /* 0x000000ffff082224 */ /* 0x000fe200078e000e */
[----:B------:R-:W-:Y:S01]  /*0c80*/  ISETP.EQ.AND P4, PT, R10, 0x4, PT ;  /* 0x000000040a00780c */ /* 0x000fe20003f82270 */
[----:B------:R-:W-:Y:S02]  /*0c90*/  @P1 IMAD.MOV.U32 R8, RZ, RZ, R15 ;  /* 0x000000ffff081224 */ /* 0x000fe400078e000f */
[----:B------:R-:W-:Y:S01]  /*0ca0*/  @P0 MOV R8, R16 ;  /* 0x0000001000080202 */ /* 0x000fe20000000f00 */
[----:B------:R-:W-:Y:S01]  /*0cb0*/  @P2 IMAD.MOV.U32 R9, RZ, RZ, R13 ;  /* 0x000000ffff092224 */ /* 0x000fe200078e000d */
[----:B------:R-:W-:Y:S01]  /*0cc0*/  @P1 MOV R9, R14 ;  /* 0x0000000e00091202 */ /* 0x000fe20000000f00 */
[----:B------:R-:W-:-:S03]  /*0cd0*/  @P0 IMAD.MOV.U32 R9, RZ, RZ, R15 ;  /* 0x000000ffff090224 */ /* 0x000fc600078e000f */
[----:B------:R-:W-:Y:S02]  /*0ce0*/  @P3 IMAD.MOV.U32 R8, RZ, RZ, R12 ;  /* 0x000000ffff083224 */ /* 0x000fe400078e000c */
[--C-:B------:R-:W-:Y:S02]  /*0cf0*/  @P5 IMAD.MOV.U32 R8, RZ, RZ, R5.reuse ;  /* 0x000000ffff085224 */ /* 0x100fe400078e0005 */
[----:B------:R-:W-:Y:S01]  /*0d00*/  @P3 IMAD.MOV.U32 R9, RZ, RZ, R16 ;  /* 0x000000ffff093224 */ /* 0x000fe200078e0010 */
[----:B------:R-:W-:Y:S01]  /*0d10*/  @P5 MOV R9, R12 ;  /* 0x0000000c00095202 */ /* 0x000fe20000000f00 */
[----:B------:R-:W-:Y:S01]  /*0d20*/  @P4 IMAD.MOV.U32 R9, RZ, RZ, R5 ;  /* 0x000000ffff094224 */ /* 0x000fe200078e0005 */
[----:B------:R-:W-:Y:S01]  /*0d30*/  MOV R18, R8 ;  /* 0x0000000800127202 */ /* 0x000fe20000000f00 */
[----:B------:R-:W-:Y:S06]  /*0d40*/  @!P6 BRA `(.L_x_6) ;  /* 0x00000000002ce947 */ /* 0x000fec0003800000 */
[----:B------:R-:W-:Y:S01]  /*0d50*/  @P2 IMAD.MOV.U32 R8, RZ, RZ, R4 ;  /* 0x000000ffff082224 */ /* 0x000fe200078e0004 */
[----:B------:R-:W-:Y:S01]  /*0d60*/  LOP3.LUT R7, R7, 0x1f, RZ, 0xc0, !PT ;  /* 0x0000001f07077812 */ /* 0x000fe200078ec0ff */
[----:B------:R-:W-:Y:S01]  /*0d70*/  @P1 IMAD.MOV.U32 R8, RZ, RZ, R13 ;  /* 0x000000ffff081224 */ /* 0x000fe200078e000d */
[----:B------:R-:W-:Y:S01]  /*0d80*/  @P0 MOV R8, R14 ;  /* 0x0000000e00080202 */ /* 0x000fe20000000f00 */
[----:B------:R-:W-:Y:S01]  /*0d90*/  @P3 IMAD.MOV.U32 R8, RZ, RZ, R15 ;  /* 0x000000ffff083224 */ /* 0x000fe200078e000f */
[----:B------:R-:W-:Y:S01]  /*0da0*/  ISETP.EQ.AND P0, PT, R10, 0x8, PT ;  /* 0x000000080a00780c */ /* 0x000fe20003f02270 */
[----:B------:R-:W-:Y:S01]  /*0db0*/  @P5 IMAD.MOV.U32 R8, RZ, RZ, R16 ;  /* 0x000000ffff085224 */ /* 0x000fe200078e0010 */
[----:B------:R-:W-:Y:S02]  /*0dc0*/  @P4 MOV R8, R12 ;  /* 0x0000000c00084202 */ /* 0x000fe40000000f00 */
[----:B------:R-:W-:-:S09]  /*0dd0*/  SHF.L.W.U32.HI R18, R9, R7, R18 ;  /* 0x0000000709127219 */ /* 0x000fd20000010e12 */
[----:B------:R-:W-:-:S05]  /*0de0*/  @P0 IMAD.MOV.U32 R8, RZ, RZ, R5 ;  /* 0x000000ffff080224 */ /* 0x000fca00078e0005 */
[----:B------:R-:W-:-:S07]  /*0df0*/  SHF.L.W.U32.HI R9, R8, R7, R9 ;  /* 0x0000000708097219 */ /* 0x000fce0000010e09 */
.L_x_6:
[----:B------:R-:W-:Y:S05]  /*0e00*/  BSYNC.RECONVERGENT B1 ;  /* 0x0000000000017941 */ /* 0x000fea0003800200 */
.L_x_5:
[C---:B------:R-:W-:Y:S01]  /*0e10*/  SHF.L.W.U32.HI R5, R9.reuse, 0x2, R18 ;  /* 0x0000000209057819 */ /* 0x040fe20000010e12 */
[----:B------:R-:W-:Y:S01]  /*0e20*/  IMAD.SHL.U32 R9, R9, 0x4, RZ ;  /* 0x0000000409097824 */ /* 0x000fe200078e00ff */
[----:B------:R-:W-:Y:S01]  /*0e30*/  UMOV UR4, 0x54442d19 ;  /* 0x54442d1900047882 */ /* 0x000fe20000000000 */
[----:B------:R-:W-:Y:S01]  /*0e40*/  UMOV UR5, 0x3bf921fb ;  /* 0x3bf921fb00057882 */ /* 0x000fe20000000000 */
[----:B------:R-:W-:Y:S02]  /*0e50*/  SHF.R.S32.HI R8, RZ, 0x1f, R5 ;  /* 0x0000001fff087819 */ /* 0x000fe40000011405 */
[----:B------:R-:W-:Y:S02]  /*0e60*/  ISETP.GE.AND P0, PT, R0, RZ, PT ;  /* 0x000000ff0000720c */ /* 0x000fe40003f06270 */
[C---:B------:R-:W-:Y:S02]  /*0e70*/  LOP3.LUT R10, R8.reuse, R9, RZ, 0x3c, !PT ;  /* 0x00000009080a7212 */ /* 0x040fe400078e3cff */
[----:B------:R-:W-:-:S02]  /*0e80*/  LOP3.LUT R11, R8, R5, RZ, 0x3c, !PT ;  /* 0x00000005080b7212 */ /* 0x000fc400078e3cff */
[----:B------:R-:W-:Y:S02]  /*0e90*/  SHF.R.U32.HI R7, RZ, 0x1e, R18 ;  /* 0x0000001eff077819 */ /* 0x000fe40000011612 */
[----:B------:R-:W0:Y:S01]  /*0ea0*/  I2F.F64.S64 R8, R10 ;  /* 0x0000000a00087312 */ /* 0x000e220000301c00 */
[C---:B------:R-:W-:Y:S02]  /*0eb0*/  LOP3.LUT R0, R5.reuse, R0, RZ, 0x3c, !PT ;  /* 0x0000000005007212 */ /* 0x040fe400078e3cff */
[----:B------:R-:W-:Y:S02]  /*0ec0*/  LEA.HI R7, R5, R7, RZ, 0x1 ;  /* 0x0000000705077211 */ /* 0x000fe400078f08ff */
[----:B------:R-:W-:Y:S02]  /*0ed0*/  ISETP.GE.AND P1, PT, R0, RZ, PT ;  /* 0x000000ff0000720c */ /* 0x000fe40003f26270 */
[----:B------:R-:W-:-:S05]  /*0ee0*/  IADD3 R0, PT, PT, -R7, RZ, RZ ;  /* 0x000000ff07007210 */ /* 0x000fca0007ffe1ff */
[----:B------:R-:W-:Y:S01]  /*0ef0*/  @!P0 IMAD.MOV.U32 R7, RZ, RZ, R0 ;  /* 0x000000ffff078224 */ /* 0x000fe200078e0000 */
[----:B0-----:R-:W-:-:S10]  /*0f00*/  DMUL R8, R8, UR4 ;  /* 0x0000000408087c28 */ /* 0x001fd40008000000 */
[----:B------:R-:W0:Y:S02]  /*0f10*/  F2F.F32.F64 R8, R8 ;  /* 0x0000000800087310 */ /* 0x000e240000301000 */
[----:B0-----:R-:W-:-:S07]  /*0f20*/  FSEL R17, -R8, R8, !P1 ;  /* 0x0000000808117208 */ /* 0x001fce0004800100 */
.L_x_3:
[----:B------:R-:W-:Y:S05]  /*0f30*/  BSYNC.RECONVERGENT B0 ;  /* 0x0000000000007941 */ /* 0x000fea0003800200 */
.L_x_2:
[----:B------:R-:W0:Y:S02]  /*0f40*/  LDC.64 R10, c[0x0][0x388] ;  /* 0x0000e200ff0a7b82 */ /* 0x000e240000000a00 */
[----:B0-----:R-:W-:-:S05]  /*0f50*/  IMAD.WIDE.U32 R10, R6, 0x4, R10 ;  /* 0x00000004060a7825 */ /* 0x001fca00078e000a */
[----:B------:R0:W2:Y:S01]  /*0f60*/  LDG.E R5, desc[UR8][R10.64] ;  /* 0x000000080a057981 */ /* 0x0000a2000c1e1900 */
[----:B------:R-:W-:Y:S02]  /*0f70*/  IMAD.MOV.U32 R6, RZ, RZ, 0x37cbac00 ;  /* 0x37cbac00ff067424 */ /* 0x000fe400078e00ff */
[----:B------:R-:W-:Y:S01]  /*0f80*/  FMUL R9, R17, R17 ;  /* 0x0000001111097220 */ /* 0x000fe20000400000 */
[C---:B------:R-:W-:Y:S01]  /*0f90*/  LOP3.LUT R0, R7.reuse, 0x1, RZ, 0xc0, !PT ;  /* 0x0000000107007812 */ /* 0x040fe200078ec0ff */
[----:B------:R-:W-:Y:S01]  /*0fa0*/  BSSY.RECONVERGENT B0, `(.L_x_7) ;  /* 0x0000076000007945 */ /* 0x000fe20003800200 */
[----:B------:R-:W-:Y:S01]  /*0fb0*/  LOP3.LUT P1, RZ, R7, 0x2, RZ, 0xc0, !PT ;  /* 0x0000000207ff7812 */ /* 0x000fe2000782c0ff */
[----:B------:R-:W-:Y:S01]  /*0fc0*/  FFMA R18, R9, R6, -0.0013887860113754868507 ;  /* 0xbab607ed09127423 */ /* 0x000fe20000000006 */
[----:B------:R-:W-:Y:S02]  /*0fd0*/  ISETP.NE.U32.AND P0, PT, R0, 0x1, PT ;  /* 0x000000010000780c */ /* 0x000fe40003f05070 */
[----:B------:R-:W-:Y:S01]  /*0fe0*/  MOV R0, 0x3d2aaabb ;  /* 0x3d2aaabb00007802 */ /* 0x000fe20000000f00 */
[----:B0-----:R-:W-:Y:S01]  /*0ff0*/  IMAD.MOV.U32 R10, RZ, RZ, 0x3effffff ;  /* 0x3effffffff0a7424 */ /* 0x001fe200078e00ff */
[----:B------:R-:W-:-:S02]  /*1000*/  FSEL R18, R18, -0.00019574658654164522886, !P0 ;  /* 0xb94d415312127808 */ /* 0x000fc40004000000 */
[----:B------:R-:W-:Y:S02]  /*1010*/  FSEL R0, R0, 0.0083327032625675201416, !P0 ;  /* 0x3c0885e400007808 */ /* 0x000fe40004000000 */
[----:B------:R-:W-:-:S03]  /*1020*/  FSEL R10, -R10, -0.16666662693023681641, !P0 ;  /* 0xbe2aaaa80a0a7808 */ /* 0x000fc60004000100 */
[----:B------:R-:W-:Y:S01]  /*1030*/  FFMA R18, R9, R18, R0 ;  /* 0x0000001209127223 */ /* 0x000fe20000000000 */
[----:B------:R-:W-:-:S03]  /*1040*/  FSEL R0, R17, 1, P0 ;  /* 0x3f80000011007808 */ /* 0x000fc60000000000 */
[C---:B------:R-:W-:Y:S02]  /*1050*/  FFMA R10, R9.reuse, R18, R10 ;  /* 0x00000012090a7223 */ /* 0x040fe4000000000a */
[----:B------:R-:W-:-:S04]  /*1060*/  FFMA R7, R9, R0, RZ ;  /* 0x0000000009077223 */ /* 0x000fc800000000ff */
[----:B------:R-:W-:-:S04]  /*1070*/  FFMA R7, R7, R10, R0 ;  /* 0x0000000a07077223 */ /* 0x000fc80000000000 */
[----:B------:R-:W-:Y:S01]  /*1080*/  @P1 FADD R7, RZ, -R7 ;  /* 0x80000007ff071221 */ /* 0x000fe20000000000 */
[C---:B--2---:R-:W-:Y:S01]  /*1090*/  FMUL R8, R5.reuse, 0.63661974668502807617 ;  /* 0x3f22f98305087820 */ /* 0x044fe20000400000 */
[----:B------:R-:W-:-:S05]  /*10a0*/  FSETP.GE.AND P0, PT, |R5|, 105615, PT ;  /* 0x47ce47800500780b */ /* 0x000fca0003f06200 */
[----:B------:R-:W0:Y:S02]  /*10b0*/  F2I.NTZ R8, R8 ;  /* 0x0000000800087305 */ /* 0x000e240000203100 */
[----:B0-----:R-:W-:-:S05]  /*10c0*/  I2FP.F32.S32 R20, R8 ;  /* 0x0000000800147245 */ /* 0x001fca0000201400 */
[----:B------:R-:W-:-:S04]  /*10d0*/  FFMA R9, R20, -1.5707962512969970703, R5 ;  /* 0xbfc90fda14097823 */ /* 0x000fc80000000005 */
[----:B------:R-:W-:-:S04]  /*10e0*/  FFMA R9, R20, -7.5497894158615963534e-08, R9 ;  /* 0xb3a2216814097823 */ /* 0x000fc80000000009 */
[----:B------:R-:W-:Y:S01]  /*10f0*/  FFMA R0, R20, -5.3903029534742383927e-15, R9 ;  /* 0xa7c234c514007823 */ /* 0x000fe20000000009 */
[----:B------:R-:W-:Y:S06]  /*1100*/  @!P0 BRA `(.L_x_8) ;  /* 0x00000004007c8947 */ /* 0x000fec0003800000 */
[----:B------:R-:W-:-:S13]  /*1110*/  FSETP.NEU.AND P0, PT, |R5|, +INF , PT ;  /* 0x7f8000000500780b */ /* 0x000fda0003f0d200 */
[----:B------:R-:W-:Y:S01]  /*1120*/  @!P0 FMUL R0, RZ, R5 ;  /* 0x00000005ff008220 */ /* 0x000fe20000400000 */
[----:B------:R-:W-:Y:S01]  /*1130*/  @!P0 IMAD.MOV.U32 R8, RZ, RZ, RZ ;  /* 0x000000ffff088224 */ /* 0x000fe200078e00ff */
[----:B------:R-:W-:Y:S06]  /*1140*/  @!P0 BRA `(.L_x_8) ;  /* 0x00000004006c8947 */ /* 0x000fec0003800000 */
[----:B------:R-:W-:Y:S01]  /*1150*/  SHF.L.U32 R8, R5, 0x8, RZ ;  /* 0x0000000805087819 */ /* 0x000fe200000006ff */
[----:B------:R-:W-:Y:S01]  /*1160*/  IMAD.MOV.U32 R0, RZ, RZ, RZ ;  /* 0x000000ffff007224 */ /* 0x000fe200078e00ff */
[----:B------:R-:W0:Y:S01]  /*1170*/  LDCU.64 UR6, c[0x4][URZ] ;  /* 0x01000000ff0677ac */ /* 0x000e220008000a00 */
[----:B------:R-:W-:Y:S01]  /*1180*/  IMAD.MOV.U32 R18, RZ, RZ, RZ ;  /* 0x000000ffff127224 */ /* 0x000fe200078e00ff */
[----:B------:R-:W-:Y:S01]  /*1190*/  LOP3.LUT R17, R8, 0x80000000, RZ, 0xfc, !PT ;  /* 0x8000000008117812 */ /* 0x000fe200078efcff */
[----:B------:R-:W-:Y:S01]  /*11a0*/  UMOV UR5, URZ ;  /* 0x000000ff00057c82 */ /* 0x000fe20008000000 */
[----:B------:R-:W-:-:S05]  /*11b0*/  UMOV UR4, URZ ;  /* 0x000000ff00047c82 */ /* 0x000fca0008000000 */
.L_x_9:
[----:B0-----:R-:W-:Y:S01]  /*11c0*/  MOV R10, UR6 ;  /* 0x00000006000a7c02 */ /* 0x001fe20008000f00 */
[----:B------:R-:W-:-:S05]  /*11d0*/  IMAD.U32 R11, RZ, RZ, UR7 ;  /* 0x00000007ff0b7e24 */ /* 0x000fca000f8e00ff */
        /* <DEDUP_REMOVED lines=25> */
[----:B------:R-:W-:Y:S02]  /*1370*/  LOP3.LUT P6, RZ, R8, 0x1f, RZ, 0xc0, !PT ;  /* 0x0000001f08ff7812 */ /* 0x000fe400078cc0ff */
[----:B------:R-:W-:-:S04]  /*1380*/  IADD3 R9, PT, PT, R9, -0x80, RZ ;  /* 0xffffff8009097810 */ /* 0x000fc80007ffe0ff */
[----:B------:R-:W-:-:S05]  /*1390*/  SHF.R.U32.HI R9, RZ, 0x5, R9 ;  /* 0x00000005ff097819 */ /* 0x000fca0000011609 */
[----:B------:R-:W-:-:S05]  /*13a0*/  IMAD.U32 R11, R9, -0x4, RZ ;  /* 0xfffffffc090b7824 */ /* 0x000fca00078e00ff */
[C---:B------:R-:W-:Y:S02]  /*13b0*/  ISETP.EQ.AND P3, PT, R11.reuse, -0x18, PT ;  /* 0xffffffe80b00780c */ /* 0x040fe40003f62270 */
[C---:B------:R-:W-:Y:S02]  /*13c0*/  ISETP.EQ.AND P4, PT, R11.reuse, -0x14, PT ;  /* 0xffffffec0b00780c */ /* 0x040fe40003f82270 */
[C---:B------:R-:W-:Y:S02]  /*13d0*/  ISETP.EQ.AND P2, PT, R11.reuse, -0x10, PT ;  /* 0xfffffff00b00780c */ /* 0x040fe40003f42270 */
[C---:B------:R-:W-:Y:S02]  /*13e0*/  ISETP.EQ.AND P1, PT, R11.reuse, -0xc, PT ;  /* 0xfffffff40b00780c */ /* 0x040fe40003f22270 */
[C---:B------:R-:W-:Y:S02]  /*13f0*/  ISETP.EQ.AND P0, PT, R11.reuse, -0x8, PT ;  /* 0xfffffff80b00780c */ /* 0x040fe40003f02270 */
[----:B------:R-:W-:-:S03]  /*1400*/  ISETP.EQ.AND P5, PT, R11, RZ, PT ;  /* 0x000000ff0b00720c */ /* 0x000fc60003fa2270 */
[----:B------:R-:W-:Y:S01]  /*1410*/  @P3 IMAD.MOV.U32 R9, RZ, RZ, R4 ;  /* 0x000000ffff093224 */ /* 0x000fe200078e0004 */
[C---:B------:R-:W-:Y:S01]  /*1420*/  ISETP.EQ.AND P3, PT, R11.reuse, -0x4, PT ;  /* 0xfffffffc0b00780c */ /* 0x040fe20003f62270 */
[--C-:B------:R-:W-:Y:S01]  /*1430*/  @P4 IMAD.MOV.U32 R9, RZ, RZ, R13.reuse ;  /* 0x000000ffff094224 */ /* 0x100fe200078e000d */
[----:B------:R-:W-:Y:S01]  /*1440*/  @P4 MOV R10, R4 ;  /* 0x00000004000a4202 */ /* 0x000fe20000000f00 */
[----:B------:R-:W-:Y:S01]  /*1450*/  @P2 IMAD.MOV.U32 R10, RZ, RZ, R13 ;  /* 0x000000ffff0a2224 */ /* 0x000fe200078e000d */
[----:B------:R-:W-:Y:S01]  /*1460*/  ISETP.EQ.AND P4, PT, R11, 0x4, PT ;  /* 0x000000040b00780c */ /* 0x000fe20003f82270 */
[----:B------:R-:W-:Y:S01]  /*1470*/  @P1 IMAD.MOV.U32 R10, RZ, RZ, R14 ;  /* 0x000000ffff0a1224 */ /* 0x000fe200078e000e */
[----:B------:R-:W-:Y:S01]  /*1480*/  @P2 MOV R9, R14 ;  /* 0x0000000e00092202 */ /* 0x000fe20000000f00 */
[----:B------:R-:W-:Y:S01]  /*1490*/  @P1 IMAD.MOV.U32 R9, RZ, RZ, R15 ;  /* 0x000000ffff091224 */ /* 0x000fe200078e000f */
[----:B------:R-:W-:Y:S01]  /*14a0*/  @P0 MOV R10, R15 ;  /* 0x0000000f000a0202 */ /* 0x000fe20000000f00 */
[----:B------:R-:W-:-:S04]  /*14b0*/  @P0 IMAD.MOV.U32 R9, RZ, RZ, R16 ;  /* 0x000000ffff090224 */ /* 0x000fc800078e0010 */
[----:B------:R-:W-:Y:S01]  /*14c0*/  @P3 MOV R9, R12 ;  /* 0x0000000c00093202 */ /* 0x000fe20000000f00 */
[----:B------:R-:W-:Y:S02]  /*14d0*/  @P5 IMAD.MOV.U32 R9, RZ, RZ, R0 ;  /* 0x000000ffff095224 */ /* 0x000fe400078e0000 */
[----:B------:R-:W-:Y:S02]  /*14e0*/  @P3 IMAD.MOV.U32 R10, RZ, RZ, R16 ;  /* 0x000000ffff0a3224 */ /* 0x000fe400078e0010 */
[----:B------:R-:W-:Y:S01]  /*14f0*/  @P5 IMAD.MOV.U32 R10, RZ, RZ, R12 ;  /* 0x000000ffff0a5224 */ /* 0x000fe200078e000c */
[----:B------:R-:W-:Y:S01]  /*1500*/  @P4 MOV R10, R0 ;  /* 0x00000000000a4202 */ /* 0x000fe20000000f00 */
[----:B------:R-:W-:Y:S01]  /*1510*/  IMAD.MOV.U32 R17, RZ, RZ, R9 ;  /* 0x000000ffff117224 */ /* 0x000fe200078e0009 */
[----:B------:R-:W-:Y:S06]  /*1520*/  @!P6 BRA `(.L_x_11) ;  /* 0x000000000028e947 */ /* 0x000fec0003800000 */
[----:B------:R-:W-:Y:S01]  /*1530*/  @P1 IMAD.MOV.U32 R4, RZ, RZ, R13 ;  /* 0x000000ffff041224 */ /* 0x000fe200078e000d */
[----:B------:R-:W-:Y:S01]  /*1540*/  @P0 MOV R4, R14 ;  /* 0x0000000e00040202 */ /* 0x000fe20000000f00 */
[----:B------:R-:W-:Y:S01]  /*1550*/  @P3 IMAD.MOV.U32 R4, RZ, RZ, R15 ;  /* 0x000000ffff043224 */ /* 0x000fe200078e000f */
[----:B------:R-:W-:Y:S01]  /*1560*/  ISETP.EQ.AND P0, PT, R11, 0x8, PT ;  /* 0x000000080b00780c */ /* 0x000fe20003f02270 */
[----:B------:R-:W-:Y:S01]  /*1570*/  @P5 IMAD.MOV.U32 R4, RZ, RZ, R16 ;  /* 0x000000ffff045224 */ /* 0x000fe200078e0010 */
[----:B------:R-:W-:Y:S02]  /*1580*/  @P4 MOV R4, R12 ;  /* 0x0000000c00044202 */ /* 0x000fe40000000f00 */
[----:B------:R-:W-:-:S04]  /*1590*/  LOP3.LUT R8, R8, 0x1f, RZ, 0xc0, !PT ;  /* 0x0000001f08087812 */ /* 0x000fc800078ec0ff */
[----:B------:R-:W-:-:S05]  /*15a0*/  SHF.L.W.U32.HI R17, R10, R8, R17 ;  /* 0x000000080a117219 */ /* 0x000fca0000010e11 */
[----:B------:R-:W-:-:S05]  /*15b0*/  @P0 IMAD.MOV.U32 R4, RZ, RZ, R0 ;  /* 0x000000ffff040224 */ /* 0x000fca00078e0000 */
[----:B------:R-:W-:-:S07]  /*15c0*/  SHF.L.W.U32.HI R10, R4, R8, R10 ;  /* 0x00000008040a7219 */ /* 0x000fce0000010e0a */
.L_x_11:
[----:B------:R-:W-:Y:S05]  /*15d0*/  BSYNC.RECONVERGENT B1 ;  /* 0x0000000000017941 */ /* 0x000fea0003800200 */
.L_x_10:
        /* <DEDUP_REMOVED lines=8> */
[----:B------:R-:W-:Y:S02]  /*1660*/  LOP3.LUT R5, R0, R5, RZ, 0x3c, !PT ;  /* 0x0000000500057212 */ /* 0x000fe400078e3cff */
[----:B------:R-:W0:Y:S02]  /*1670*/  I2F.F64.S64 R8, R12 ;  /* 0x0000000c00087312 */ /* 0x000e240000301c00 */
[----:B------:R-:W-:Y:S01]  /*1680*/  ISETP.GE.AND P1, PT, R5, RZ, PT ;  /* 0x000000ff0500720c */ /* 0x000fe20003f26270 */
[----:B0-----:R-:W-:Y:S01]  /*1690*/  DMUL R10, R8, UR4 ;  /* 0x00000004080a7c28 */ /* 0x001fe20008000000 */
[----:B------:R-:W-:-:S04]  /*16a0*/  SHF.R.U32.HI R8, RZ, 0x1e, R17 ;  /* 0x0000001eff087819 */ /* 0x000fc80000011611 */
[----:B------:R-:W-:-:S05]  /*16b0*/  LEA.HI R8, R0, R8, RZ, 0x1 ;  /* 0x0000000800087211 */ /* 0x000fca00078f08ff */
[----:B------:R-:W0:Y:S01]  /*16c0*/  F2F.F32.F64 R10, R10 ;  /* 0x0000000a000a7310 */ /* 0x000e220000301000 */
[----:B------:R-:W-:-:S05]  /*16d0*/  IADD3 R0, PT, PT, -R8, RZ, RZ ;  /* 0x000000ff08007210 */ /* 0x000fca0007ffe1ff */
[----:B------:R-:W-:Y:S01]  /*16e0*/  @!P0 IMAD.MOV.U32 R8, RZ, RZ, R0 ;  /* 0x000000ffff088224 */ /* 0x000fe200078e0000 */
[----:B0-----:R-:W-:-:S07]  /*16f0*/  FSEL R0, -R10, R10, !P1 ;  /* 0x0000000a0a007208 */ /* 0x001fce0004800100 */
.L_x_8:
[----:B------:R-:W-:Y:S05]  /*1700*/  BSYNC.RECONVERGENT B0 ;  /* 0x0000000000007941 */ /* 0x000fea0003800200 */
.L_x_7:
[----:B------:R-:W-:Y:S01]  /*1710*/  FMUL R5, R0, R0 ;  /* 0x0000000000057220 */ /* 0x000fe20000400000 */
[C---:B------:R-:W-:Y:S01]  /*1720*/  LOP3.LUT R4, R8.reuse, 0x1, RZ, 0xc0, !PT ;  /* 0x0000000108047812 */ /* 0x040fe200078ec0ff */
[----:B------:R-:W-:Y:S02]  /*1730*/  HFMA2 R11, -RZ, RZ, 1.541015625, -0.052001953125 ;  /* 0x3e2aaaa8ff0b7431 */ /* 0x000fe400000001ff */
[----:B------:R-:W-:Y:S02]  /*1740*/  VIADD R8, R8, 0x1 ;  /* 0x0000000108087836 */ /* 0x000fe40000000000 */
[----:B------:R-:W-:Y:S01]  /*1750*/  FFMA R6, R5, R6, -0.0013887860113754868507 ;  /* 0xbab607ed05067423 */ /* 0x000fe20000000006 */
[----:B------:R-:W-:Y:S02]  /*1760*/  ISETP.NE.U32.AND P0, PT, R4, 0x1, PT ;  /* 0x000000010400780c */ /* 0x000fe40003f05070 */
[----:B------:R-:W-:Y:S02]  /*1770*/  MOV R4, 0x3c0885e4 ;  /* 0x3c0885e400047802 */ /* 0x000fe40000000f00 */
[----:B------:R-:W-:-:S02]  /*1780*/  FSEL R6, R6, -0.00019574658654164522886, P0 ;  /* 0xb94d415306067808 */ /* 0x000fc40000000000 */
[----:B------:R-:W-:Y:S02]  /*1790*/  FSEL R4, R4, 0.041666727513074874878, !P0 ;  /* 0x3d2aaabb04047808 */ /* 0x000fe40004000000 */
[----:B------:R-:W-:Y:S02]  /*17a0*/  LOP3.LUT P1, RZ, R8, 0x2, RZ, 0xc0, !PT ;  /* 0x0000000208ff7812 */ /* 0x000fe4000782c0ff */
[----:B------:R-:W-:Y:S01]  /*17b0*/  FSEL R0, R0, 1, !P0 ;  /* 0x3f80000000007808 */ /* 0x000fe20004000000 */
[----:B------:R-:W-:Y:S01]  /*17c0*/  FFMA R4, R5, R6, R4 ;  /* 0x0000000605047223 */ /* 0x000fe20000000004 */
[----:B------:R-:W-:-:S03]  /*17d0*/  FSEL R11, -R11, -0.4999999701976776123, !P0 ;  /* 0xbeffffff0b0b7808 */ /* 0x000fc60004000100 */
[C---:B------:R-:W-:Y:S02]  /*17e0*/  FFMA R9, R5.reuse, R0, RZ ;  /* 0x0000000005097223 */ /* 0x040fe400000000ff */
[----:B------:R-:W-:-:S04]  /*17f0*/  FFMA R4, R5, R4, R11 ;  /* 0x0000000405047223 */ /* 0x000fc8000000000b */
[----:B------:R-:W-:-:S04]  /*1800*/  FFMA R0, R9, R4, R0 ;  /* 0x0000000409007223 */ /* 0x000fc80000000000 */
[----:B------:R-:W-:-:S04]  /*1810*/  @P1 FADD R0, RZ, -R0 ;  /* 0x80000000ff001221 */ /* 0x000fc80000000000 */
[----:B------:R-:W-:-:S05]  /*1820*/  FADD R7, R7, R0 ;  /* 0x0000000007077221 */ /* 0x000fca0000000000 */
[----:B------:R-:W-:Y:S01]  /*1830*/  REDG.E.ADD.F32.FTZ.RN.STRONG.GPU desc[UR8][R2.64], R7 ;  /* 0x00000007020079a6 */ /* 0x000fe2000c12f308 */
[----:B------:R-:W-:Y:S05]  /*1840*/  EXIT ;  /* 0x000000000000794d */ /* 0x000fea0003800000 */
.L_x_12:
[----:B------:R-:W-:-:S00]  /*1850*/  BRA `(.L_x_12) ;  /* 0xfffffffc00fc7947 */ /* 0x000fc0000383ffff */
[----:B------:R-:W-:-:S00]  /*1860*/  NOP ;  /* 0x0000000000007918 */ /* 0x000fc00000000000 */
        /* <DEDUP_REMOVED lines=9> */
.L_x_13:


//--------------------- .nv.global.init           --------------------------
	.section	.nv.global.init,"aw",@progbits
	.align	4
.nv.global.init:
	.type		__cudart_i2opi_f,@object
	.size		__cudart_i2opi_f,(.L_0 - __cudart_i2opi_f)
__cudart_i2opi_f:
        /*0000*/ 	.byte	0x41, 0x90, 0x43, 0x3c, 0x99, 0x95, 0x62, 0xdb, 0xc0, 0xdd, 0x34, 0xf5, 0xd1, 0x57, 0x27, 0xfc
        /*0010*/ 	.byte	0x29, 0x15, 0x44, 0x4e, 0x6e, 0x83, 0xf9, 0xa2
.L_0:


//--------------------- .nv.shared._Z16stressTestKernelPfS_S_ii --------------------------
	.section	.nv.shared._Z16stressTestKernelPfS_S_ii,"aw",@nobits
	.sectionflags	@""
	.align	4
.nv.shared._Z16stressTestKernelPfS_S_ii:
	.zero		9216


//--------------------- .nv.shared.reserved.0     --------------------------
	.section	.nv.shared.reserved.0,"aw",@nobits
	.weak		__nv_reservedSMEM_offset_0_alias
	.size		__nv_reservedSMEM_offset_0_alias, 0, 64
	.other		__nv_reservedSMEM_offset_0_alias,@"STO_CUDA_RESERVED_SHARED STV_DEFAULT"
__nv_reservedSMEM_offset_0_alias:
	.zero		0
	.zero		64


//--------------------- .nv.constant0._Z16stressTestKernelPfS_S_ii --------------------------
	.section	.nv.constant0._Z16stressTestKernelPfS_S_ii,"a",@progbits
	.sectionflags	@""
	.align	4
.nv.constant0._Z16stressTestKernelPfS_S_ii:
	.zero		928


//--------------------- SYMBOLS --------------------------

	.type		.nv.reservedSmem.offset0,@object
	.size		.nv.reservedSmem.offset0,0x4
	.type		.nv.reservedSmem.cap,@object
	.size		.nv.reservedSmem.cap,0x4
